//
// Generated by NVIDIA NVVM Compiler
//
// Compiler Build ID: CL-36424714
// Cuda compilation tools, release 13.0, V13.0.88
// Based on NVVM 20.0.0
//

.version 9.0
.target sm_100
.address_size 64

	// .globl	_Z9VectorAddPiS_S_

.visible .entry _Z9VectorAddPiS_S_(
	.param .u64 .ptr .align 1 _Z9VectorAddPiS_S__param_0,
	.param .u64 .ptr .align 1 _Z9VectorAddPiS_S__param_1,
	.param .u64 .ptr .align 1 _Z9VectorAddPiS_S__param_2
)
{
	.reg .pred 	%p<2>;
	.reg .b32 	%r<5>;
	.reg .b64 	%rd<11>;

	ld.param.u64 	%rd1, [_Z9VectorAddPiS_S__param_0];
	ld.param.u64 	%rd2, [_Z9VectorAddPiS_S__param_1];
	ld.param.u64 	%rd3, [_Z9VectorAddPiS_S__param_2];
	mov.u32 	%r1, %ctaid.x;
	setp.gt.u32 	%p1, %r1, 65534;
	@%p1 bra 	$L__BB0_2;
	cvta.to.global.u64 	%rd4, %rd1;
	cvta.to.global.u64 	%rd5, %rd2;
	cvta.to.global.u64 	%rd6, %rd3;
	mul.wide.u32 	%rd7, %r1, 4;
	add.s64 	%rd8, %rd4, %rd7;
	ld.global.u32 	%r2, [%rd8];
	add.s64 	%rd9, %rd5, %rd7;
	ld.global.u32 	%r3, [%rd9];
	add.s32 	%r4, %r3, %r2;
	add.s64 	%rd10, %rd6, %rd7;
	st.global.u32 	[%rd10], %r4;
$L__BB0_2:
	ret;

}


// ===== COMPILED SASS (sm_100) =====

	.target	sm_100

	.elftype	@"ET_EXEC"


//--------------------- .note.nv.tkinfo           --------------------------
	.section	.note.nv.tkinfo,"",@"SHT_NOTE"
	.sectionflags	@"SHF_NOTE_NV_TKINFO"
	.tkinfo
        /*0018*/ 	.word	0x00000002
        /*0030*/ 	.string	""
        /*0030*/ 	.string	"ptxas"
        /*0030*/ 	.string	"Cuda compilation tools, release 13.0, V13.0.88"
        /*0030*/ 	.string	"Build cuda_13.0.r13.0/compiler.36424714_0"
        /*0030*/ 	.string	"-arch sm_100 -m 64 "



//--------------------- .note.nv.cuinfo           --------------------------
	.section	.note.nv.cuinfo,"",@"SHT_NOTE"
	.sectionflags	@"SHF_NOTE_NV_CUINFO"
        /*0018*/ 	.short	0x0002
        /*001a*/ 	.short	0x0064
        /*001c*/ 	.short	0x0082
	.zero		2


//--------------------- .nv.info                  --------------------------
	.section	.nv.info,"",@"SHT_CUDA_INFO"
	.align	4


	//----- nvinfo : EIATTR_REGCOUNT
	.align		4
        /*0000*/ 	.byte	0x04, 0x2f
        /*0002*/ 	.short	(.L_1 - .L_0)
	.align		4
.L_0:
        /*0004*/ 	.word	index@(_Z9VectorAddPiS_S_)
        /*0008*/ 	.word	0x0000000c


	//----- nvinfo : EIATTR_FRAME_SIZE
	.align		4
.L_1:
        /*000c*/ 	.byte	0x04, 0x11
        /*000e*/ 	.short	(.L_3 - .L_2)
	.align		4
.L_2:
        /*0010*/ 	.word	index@(_Z9VectorAddPiS_S_)
        /*0014*/ 	.word	0x00000000


	//----- nvinfo : EIATTR_MIN_STACK_SIZE
	.align		4
.L_3:
        /*0018*/ 	.byte	0x04, 0x12
        /*001a*/ 	.short	(.L_5 - .L_4)
	.align		4
.L_4:
        /*001c*/ 	.word	index@(_Z9VectorAddPiS_S_)
        /*0020*/ 	.word	0x00000000
.L_5:


//--------------------- .nv.compat                --------------------------
	.section	.nv.compat,"",@"SHT_CUDA_COMPAT_INFO"
	.align	4
        /*0000*/ 	.byte	0x02, 0x09, 0x00, 0x00, 0x02, 0x02, 0x01, 0x00, 0x02, 0x05, 0x05, 0x00, 0x03, 0x07, 0x01, 0x01
        /*0010*/ 	.byte	0x02, 0x03, 0x00, 0x00, 0x02, 0x06, 0x01, 0x00, 0x04, 0x0b, 0x08, 0x00, 0x09, 0x00, 0x00, 0x00
        /*0020*/ 	.byte	0x00, 0x00, 0x00, 0x00


//--------------------- .nv.info._Z9VectorAddPiS_S_ --------------------------
	.section	.nv.info._Z9VectorAddPiS_S_,"",@"SHT_CUDA_INFO"
	.sectionflags	@""
	.align	4


	//----- nvinfo : EIATTR_CUDA_API_VERSION
	.align		4
        /*0000*/ 	.byte	0x04, 0x37
        /*0002*/ 	.short	(.L_7 - .L_6)
.L_6:
        /*0004*/ 	.word	0x00000082


	//----- nvinfo : EIATTR_KPARAM_INFO
	.align		4
.L_7:
        /*0008*/ 	.byte	0x04, 0x17
        /*000a*/ 	.short	(.L_9 - .L_8)
.L_8:
        /*000c*/ 	.word	0x00000000
        /*0010*/ 	.short	0x0002
        /*0012*/ 	.short	0x0010
        /*0014*/ 	.byte	0x00, 0xf5, 0x21, 0x00


	//----- nvinfo : EIATTR_KPARAM_INFO
	.align		4
.L_9:
        /*0018*/ 	.byte	0x04, 0x17
        /*001a*/ 	.short	(.L_11 - .L_10)
.L_10:
        /*001c*/ 	.word	0x00000000
        /*0020*/ 	.short	0x0001
        /*0022*/ 	.short	0x0008
        /*0024*/ 	.byte	0x00, 0xf5, 0x21, 0x00


	//----- nvinfo : EIATTR_KPARAM_INFO
	.align		4
.L_11:
        /*0028*/ 	.byte	0x04, 0x17
        /*002a*/ 	.short	(.L_13 - .L_12)
.L_12:
        /*002c*/ 	.word	0x00000000
        /*0030*/ 	.short	0x0000
        /*0032*/ 	.short	0x0000
        /*0034*/ 	.byte	0x00, 0xf5, 0x21, 0x00


	//----- nvinfo : EIATTR_SPARSE_MMA_MASK
	.align		4
.L_13:
        /*0038*/ 	.byte	0x03, 0x50
        /*003a*/ 	.short	0x0000


	//----- nvinfo : EIATTR_MAXREG_COUNT
	.align		4
        /*003c*/ 	.byte	0x03, 0x1b
        /*003e*/ 	.short	0x00ff


	//----- nvinfo : EIATTR_MERCURY_ISA_VERSION
	.align		4
        /*0040*/ 	.byte	0x03, 0x5f
        /*0042*/ 	.short	0x0101


	//----- nvinfo : EIATTR_VRC_CTA_INIT_COUNT
	.align		4
        /*0044*/ 	.byte	0x02, 0x4a
	.zero		1
	.zero		1


	//----- nvinfo : EIATTR_EXIT_INSTR_OFFSETS
	.align		4
        /*0048*/ 	.byte	0x04, 0x1c
        /*004a*/ 	.short	(.L_15 - .L_14)


	//   ....[0]....
.L_14:
        /*004c*/ 	.word	0x00000030


	//   ....[1]....
        /*0050*/ 	.word	0x000000f0


	//----- nvinfo : EIATTR_CBANK_PARAM_SIZE
	.align		4
.L_15:
        /*0054*/ 	.byte	0x03, 0x19
        /*0056*/ 	.short	0x0018


	//----- nvinfo : EIATTR_PARAM_CBANK
	.align		4
        /*0058*/ 	.byte	0x04, 0x0a
        /*005a*/ 	.short	(.L_17 - .L_16)
	.align		4
.L_16:
        /*005c*/ 	.word	index@(.nv.constant0._Z9VectorAddPiS_S_)
        /*0060*/ 	.short	0x0380
        /*0062*/ 	.short	0x0018


	//----- nvinfo : EIATTR_SW_WAR
	.align		4
.L_17:
        /*0064*/ 	.byte	0x04, 0x36
        /*0066*/ 	.short	(.L_19 - .L_18)
.L_18:
        /*0068*/ 	.word	0x00000008
.L_19:


//--------------------- .nv.callgraph             --------------------------
	.section	.nv.callgraph,"",@"SHT_CUDA_CALLGRAPH"
	.align	4
	.sectionentsize	8
	.align		4
        /*0000*/ 	.word	0x00000000
	.align		4
        /*0004*/ 	.word	0xffffffff
	.align		4
        /*0008*/ 	.word	0x00000000
	.align		4
        /*000c*/ 	.word	0xfffffffe
	.align		4
        /*0010*/ 	.word	0x00000000
	.align		4
        /*0014*/ 	.word	0xfffffffd
	.align		4
        /*0018*/ 	.word	0x00000000
	.align		4
        /*001c*/ 	.word	0xfffffffc


//--------------------- .text._Z9VectorAddPiS_S_  --------------------------
	.section	.text._Z9VectorAddPiS_S_,"ax",@progbits
	.align	128
        .global         _Z9VectorAddPiS_S_
        .type           _Z9VectorAddPiS_S_,@function
        .size           _Z9VectorAddPiS_S_,(.L_x_1 - _Z9VectorAddPiS_S_)
        .other          _Z9VectorAddPiS_S_,@"STO_CUDA_ENTRY STV_DEFAULT"
_Z9VectorAddPiS_S_:
.text._Z9VectorAddPiS_S_:
[----:B------:R-:W-:Y:S01]  /*0000*/  LDC R1, c[0x0][0x37c] ;  /* 0x0000df00ff017b82 */ /* 0x000fe20000000800 */
[----:B------:R-:W0:Y:S02]  /*0010*/  S2R R9, SR_CTAID.X ;  /* 0x0000000000097919 */ /* 0x000e240000002500 */
[----:B0-----:R-:W-:-:S13]  /*0020*/  ISETP.GT.U32.AND P0, PT, R9, 0xfffe, PT ;  /* 0x0000fffe0900780c */ /* 0x001fda0003f04070 */
[----:B------:R-:W-:Y:S05]  /*0030*/  @P0 EXIT ;  /* 0x000000000000094d */ /* 0x000fea0003800000 */
[----:B------:R-:W0:Y:S01]  /*0040*/  LDC.64 R2, c[0x0][0x380] ;  /* 0x0000e000ff027b82 */ /* 0x000e220000000a00 */
[----:B------:R-:W1:Y:S07]  /*0050*/  LDCU.64 UR4, c[0x0][0x358] ;  /* 0x00006b00ff0477ac */ /* 0x000e6e0008000a00 */
[----:B------:R-:W2:Y:S08]  /*0060*/  LDC.64 R4, c[0x0][0x388] ;  /* 0x0000e200ff047b82 */ /* 0x000eb00000000a00 */
[----:B------:R-:W3:Y:S01]  /*0070*/  LDC.64 R6, c[0x0][0x390] ;  /* 0x0000e400ff067b82 */ /* 0x000ee20000000a00 */
[----:B0-----:R-:W-:-:S06]  /*0080*/  IMAD.WIDE.U32 R2, R9, 0x4, R2 ;  /* 0x0000000409027825 */ /* 0x001fcc00078e0002 */
[----:B-1----:R-:W4:Y:S01]  /*0090*/  LDG.E R2, desc[UR4][R2.64] ;  /* 0x0000000402027981 */ /* 0x002f22000c1e1900 */
[----:B--2---:R-:W-:-:S06]  /*00a0*/  IMAD.WIDE.U32 R4, R9, 0x4, R4 ;  /* 0x0000000409047825 */ /* 0x004fcc00078e0004 */
[----:B------:R-:W4:Y:S01]  /*00b0*/  LDG.E R5, desc[UR4][R4.64] ;  /* 0x0000000404057981 */ /* 0x000f22000c1e1900 */
[----:B---3--:R-:W-:Y:S01]  /*00c0*/  IMAD.WIDE.U32 R6, R9, 0x4, R6 ;  /* 0x0000000409067825 */ /* 0x008fe200078e0006 */
[----:B----4-:R-:W-:-:S05]  /*00d0*/  IADD3 R9, PT, PT, R2, R5, RZ ;  /* 0x0000000502097210 */ /* 0x010fca0007ffe0ff */
[----:B------:R-:W-:Y:S01]  /*00e0*/  STG.E desc[UR4][R6.64], R9 ;  /* 0x0000000906007986 */ /* 0x000fe2000c101904 */
[----:B------:R-:W-:Y:S05]  /*00f0*/  EXIT ;  /* 0x000000000000794d */ /* 0x000fea0003800000 */
.L_x_0:
[----:B------:R-:W-:-:S00]  /*0100*/  BRA `(.L_x_0) ;  /* 0xfffffffc00fc7947 */ /* 0x000fc0000383ffff */
[----:B------:R-:W-:-:S00]  /*0110*/  NOP ;  /* 0x0000000000007918 */ /* 0x000fc00000000000 */
        /* <DEDUP_REMOVED lines=14> */
.L_x_1:


//--------------------- .nv.shared.reserved.0     --------------------------
	.section	.nv.shared.reserved.0,"aw",@nobits
	.weak		__nv_reservedSMEM_offset_0_alias
	.size		__nv_reservedSMEM_offset_0_alias, 0, 64
	.other		__nv_reservedSMEM_offset_0_alias,@"STO_CUDA_RESERVED_SHARED STV_DEFAULT"
__nv_reservedSMEM_offset_0_alias:
	.zero		0
	.zero		64


//--------------------- .nv.constant0._Z9VectorAddPiS_S_ --------------------------
	.section	.nv.constant0._Z9VectorAddPiS_S_,"a",@progbits
	.sectionflags	@""
	.align	4
.nv.constant0._Z9VectorAddPiS_S_:
	.zero		920


//--------------------- SYMBOLS --------------------------

	.type		.nv.reservedSmem.offset0,@object
	.size		.nv.reservedSmem.offset0,0x4
